//
// Generated by NVIDIA NVVM Compiler
//
// Compiler Build ID: CL-36424714
// Cuda compilation tools, release 13.0, V13.0.88
// Based on NVVM 20.0.0
//

.version 9.0
.target sm_100
.address_size 64

	// .globl	_Z12kernelDeductPdS_S_m

.visible .entry _Z12kernelDeductPdS_S_m(
	.param .u64 .ptr .align 1 _Z12kernelDeductPdS_S_m_param_0,
	.param .u64 .ptr .align 1 _Z12kernelDeductPdS_S_m_param_1,
	.param .u64 .ptr .align 1 _Z12kernelDeductPdS_S_m_param_2,
	.param .u64 _Z12kernelDeductPdS_S_m_param_3
)
{
	.reg .pred 	%p<3>;
	.reg .b32 	%r<7>;
	.reg .b64 	%rd<17>;
	.reg .b64 	%fd<4>;

	ld.param.u64 	%rd8, [_Z12kernelDeductPdS_S_m_param_0];
	ld.param.u64 	%rd9, [_Z12kernelDeductPdS_S_m_param_1];
	ld.param.u64 	%rd10, [_Z12kernelDeductPdS_S_m_param_2];
	ld.param.u64 	%rd11, [_Z12kernelDeductPdS_S_m_param_3];
	mov.u32 	%r2, %ntid.x;
	mov.u32 	%r3, %ctaid.x;
	mov.u32 	%r4, %tid.x;
	mad.lo.s32 	%r5, %r2, %r3, %r4;
	cvt.u64.u32 	%rd16, %r5;
	mov.u32 	%r6, %nctaid.x;
	mul.lo.s32 	%r1, %r6, %r2;
	setp.le.u64 	%p1, %rd11, %rd16;
	@%p1 bra 	$L__BB0_3;
	cvt.u64.u32 	%rd2, %r1;
	cvta.to.global.u64 	%rd3, %rd8;
	cvta.to.global.u64 	%rd4, %rd9;
	cvta.to.global.u64 	%rd5, %rd10;
$L__BB0_2:
	shl.b64 	%rd12, %rd16, 3;
	add.s64 	%rd13, %rd3, %rd12;
	ld.global.f64 	%fd1, [%rd13];
	add.s64 	%rd14, %rd4, %rd12;
	ld.global.f64 	%fd2, [%rd14];
	sub.f64 	%fd3, %fd1, %fd2;
	add.s64 	%rd15, %rd5, %rd12;
	st.global.f64 	[%rd15], %fd3;
	add.s64 	%rd16, %rd16, %rd2;
	setp.lt.u64 	%p2, %rd16, %rd11;
	@%p2 bra 	$L__BB0_2;
$L__BB0_3:
	ret;

}


// ===== COMPILED SASS (sm_100) =====

	.target	sm_100

	.elftype	@"ET_EXEC"


//--------------------- .note.nv.tkinfo           --------------------------
	.section	.note.nv.tkinfo,"",@"SHT_NOTE"
	.sectionflags	@"SHF_NOTE_NV_TKINFO"
	.tkinfo
        /*0018*/ 	.word	0x00000002
        /*0030*/ 	.string	""
        /*0030*/ 	.string	"ptxas"
        /*0030*/ 	.string	"Cuda compilation tools, release 13.0, V13.0.88"
        /*0030*/ 	.string	"Build cuda_13.0.r13.0/compiler.36424714_0"
        /*0030*/ 	.string	"-arch sm_100 -m 64 "



//--------------------- .note.nv.cuinfo           --------------------------
	.section	.note.nv.cuinfo,"",@"SHT_NOTE"
	.sectionflags	@"SHF_NOTE_NV_CUINFO"
        /*0018*/ 	.short	0x0002
        /*001a*/ 	.short	0x0064
        /*001c*/ 	.short	0x0082
	.zero		2


//--------------------- .nv.info                  --------------------------
	.section	.nv.info,"",@"SHT_CUDA_INFO"
	.align	4


	//----- nvinfo : EIATTR_REGCOUNT
	.align		4
        /*0000*/ 	.byte	0x04, 0x2f
        /*0002*/ 	.short	(.L_1 - .L_0)
	.align		4
.L_0:
        /*0004*/ 	.word	index@(_Z12kernelDeductPdS_S_m)
        /*0008*/ 	.word	0x0000000e


	//----- nvinfo : EIATTR_FRAME_SIZE
	.align		4
.L_1:
        /*000c*/ 	.byte	0x04, 0x11
        /*000e*/ 	.short	(.L_3 - .L_2)
	.align		4
.L_2:
        /*0010*/ 	.word	index@(_Z12kernelDeductPdS_S_m)
        /*0014*/ 	.word	0x00000000


	//----- nvinfo : EIATTR_MIN_STACK_SIZE
	.align		4
.L_3:
        /*0018*/ 	.byte	0x04, 0x12
        /*001a*/ 	.short	(.L_5 - .L_4)
	.align		4
.L_4:
        /*001c*/ 	.word	index@(_Z12kernelDeductPdS_S_m)
        /*0020*/ 	.word	0x00000000
.L_5:


//--------------------- .nv.compat                --------------------------
	.section	.nv.compat,"",@"SHT_CUDA_COMPAT_INFO"
	.align	4
        /*0000*/ 	.byte	0x02, 0x09, 0x00, 0x00, 0x02, 0x02, 0x01, 0x00, 0x02, 0x05, 0x05, 0x00, 0x03, 0x07, 0x01, 0x01
        /*0010*/ 	.byte	0x02, 0x03, 0x00, 0x00, 0x02, 0x06, 0x01, 0x00, 0x04, 0x0b, 0x08, 0x00, 0x01, 0x00, 0x00, 0x00
        /*0020*/ 	.byte	0x00, 0x00, 0x00, 0x00


//--------------------- .nv.info._Z12kernelDeductPdS_S_m --------------------------
	.section	.nv.info._Z12kernelDeductPdS_S_m,"",@"SHT_CUDA_INFO"
	.sectionflags	@""
	.align	4


	//----- nvinfo : EIATTR_CUDA_API_VERSION
	.align		4
        /*0000*/ 	.byte	0x04, 0x37
        /*0002*/ 	.short	(.L_7 - .L_6)
.L_6:
        /*0004*/ 	.word	0x00000082


	//----- nvinfo : EIATTR_KPARAM_INFO
	.align		4
.L_7:
        /*0008*/ 	.byte	0x04, 0x17
        /*000a*/ 	.short	(.L_9 - .L_8)
.L_8:
        /*000c*/ 	.word	0x00000000
        /*0010*/ 	.short	0x0003
        /*0012*/ 	.short	0x0018
        /*0014*/ 	.byte	0x00, 0xf0, 0x21, 0x00


	//----- nvinfo : EIATTR_KPARAM_INFO
	.align		4
.L_9:
        /*0018*/ 	.byte	0x04, 0x17
        /*001a*/ 	.short	(.L_11 - .L_10)
.L_10:
        /*001c*/ 	.word	0x00000000
        /*0020*/ 	.short	0x0002
        /*0022*/ 	.short	0x0010
        /*0024*/ 	.byte	0x00, 0xf5, 0x21, 0x00


	//----- nvinfo : EIATTR_KPARAM_INFO
	.align		4
.L_11:
        /*0028*/ 	.byte	0x04, 0x17
        /*002a*/ 	.short	(.L_13 - .L_12)
.L_12:
        /*002c*/ 	.word	0x00000000
        /*0030*/ 	.short	0x0001
        /*0032*/ 	.short	0x0008
        /*0034*/ 	.byte	0x00, 0xf5, 0x21, 0x00


	//----- nvinfo : EIATTR_KPARAM_INFO
	.align		4
.L_13:
        /*0038*/ 	.byte	0x04, 0x17
        /*003a*/ 	.short	(.L_15 - .L_14)
.L_14:
        /*003c*/ 	.word	0x00000000
        /*0040*/ 	.short	0x0000
        /*0042*/ 	.short	0x0000
        /*0044*/ 	.byte	0x00, 0xf5, 0x21, 0x00


	//----- nvinfo : EIATTR_SPARSE_MMA_MASK
	.align		4
.L_15:
        /*0048*/ 	.byte	0x03, 0x50
        /*004a*/ 	.short	0x0000


	//----- nvinfo : EIATTR_MAXREG_COUNT
	.align		4
        /*004c*/ 	.byte	0x03, 0x1b
        /*004e*/ 	.short	0x00ff


	//----- nvinfo : EIATTR_MERCURY_ISA_VERSION
	.align		4
        /*0050*/ 	.byte	0x03, 0x5f
        /*0052*/ 	.short	0x0101


	//----- nvinfo : EIATTR_VRC_CTA_INIT_COUNT
	.align		4
        /*0054*/ 	.byte	0x02, 0x4a
	.zero		1
	.zero		1


	//----- nvinfo : EIATTR_EXIT_INSTR_OFFSETS
	.align		4
        /*0058*/ 	.byte	0x04, 0x1c
        /*005a*/ 	.short	(.L_17 - .L_16)


	//   ....[0]....
.L_16:
        /*005c*/ 	.word	0x000000a0


	//   ....[1]....
        /*0060*/ 	.word	0x00000200


	//----- nvinfo : EIATTR_CRS_STACK_SIZE
	.align		4
.L_17:
        /*0064*/ 	.byte	0x04, 0x1e
        /*0066*/ 	.short	(.L_19 - .L_18)
.L_18:
        /*0068*/ 	.word	0x00000000


	//----- nvinfo : EIATTR_CBANK_PARAM_SIZE
	.align		4
.L_19:
        /*006c*/ 	.byte	0x03, 0x19
        /*006e*/ 	.short	0x0020


	//----- nvinfo : EIATTR_PARAM_CBANK
	.align		4
        /*0070*/ 	.byte	0x04, 0x0a
        /*0072*/ 	.short	(.L_21 - .L_20)
	.align		4
.L_20:
        /*0074*/ 	.word	index@(.nv.constant0._Z12kernelDeductPdS_S_m)
        /*0078*/ 	.short	0x0380
        /*007a*/ 	.short	0x0020


	//----- nvinfo : EIATTR_SW_WAR
	.align		4
.L_21:
        /*007c*/ 	.byte	0x04, 0x36
        /*007e*/ 	.short	(.L_23 - .L_22)
.L_22:
        /*0080*/ 	.word	0x00000008
.L_23:


//--------------------- .nv.callgraph             --------------------------
	.section	.nv.callgraph,"",@"SHT_CUDA_CALLGRAPH"
	.align	4
	.sectionentsize	8
	.align		4
        /*0000*/ 	.word	0x00000000
	.align		4
        /*0004*/ 	.word	0xffffffff
	.align		4
        /*0008*/ 	.word	0x00000000
	.align		4
        /*000c*/ 	.word	0xfffffffe
	.align		4
        /*0010*/ 	.word	0x00000000
	.align		4
        /*0014*/ 	.word	0xfffffffd
	.align		4
        /*0018*/ 	.word	0x00000000
	.align		4
        /*001c*/ 	.word	0xfffffffc


//--------------------- .text._Z12kernelDeductPdS_S_m --------------------------
	.section	.text._Z12kernelDeductPdS_S_m,"ax",@progbits
	.align	128
        .global         _Z12kernelDeductPdS_S_m
        .type           _Z12kernelDeductPdS_S_m,@function
        .size           _Z12kernelDeductPdS_S_m,(.L_x_2 - _Z12kernelDeductPdS_S_m)
        .other          _Z12kernelDeductPdS_S_m,@"STO_CUDA_ENTRY STV_DEFAULT"
_Z12kernelDeductPdS_S_m:
.text._Z12kernelDeductPdS_S_m:
[----:B------:R-:W-:Y:S01]  /*0000*/  LDC R1, c[0x0][0x37c] ;  /* 0x0000df00ff017b82 */ /* 0x000fe20000000800 */
[----:B------:R-:W0:Y:S01]  /*0010*/  S2R R0, SR_CTAID.X ;  /* 0x0000000000007919 */ /* 0x000e220000002500 */
[----:B------:R-:W0:Y:S01]  /*0020*/  LDCU UR4, c[0x0][0x360] ;  /* 0x00006c00ff0477ac */ /* 0x000e220008000800 */
[----:B------:R-:W0:Y:S01]  /*0030*/  S2R R3, SR_TID.X ;  /* 0x0000000000037919 */ /* 0x000e220000002100 */
[----:B------:R-:W1:Y:S01]  /*0040*/  LDCU.64 UR8, c[0x0][0x398] ;  /* 0x00007300ff0877ac */ /* 0x000e620008000a00 */
[----:B------:R-:W2:Y:S01]  /*0050*/  LDCU UR5, c[0x0][0x370] ;  /* 0x00006e00ff0577ac */ /* 0x000ea20008000800 */
[----:B0-----:R-:W-:Y:S01]  /*0060*/  IMAD R0, R0, UR4, R3 ;  /* 0x0000000400007c24 */ /* 0x001fe2000f8e0203 */
[----:B--2---:R-:W-:-:S04]  /*0070*/  UIMAD UR4, UR4, UR5, URZ ;  /* 0x00000005040472a4 */ /* 0x004fc8000f8e02ff */
[----:B-1----:R-:W-:-:S04]  /*0080*/  ISETP.GE.U32.AND P0, PT, R0, UR8, PT ;  /* 0x0000000800007c0c */ /* 0x002fc8000bf06070 */
[----:B------:R-:W-:-:S13]  /*0090*/  ISETP.GE.U32.AND.EX P0, PT, RZ, UR9, PT, P0 ;  /* 0x00000009ff007c0c */ /* 0x000fda000bf06100 */
[----:B------:R-:W-:Y:S05]  /*00a0*/  @P0 EXIT ;  /* 0x000000000000094d */ /* 0x000fea0003800000 */
[----:B------:R-:W-:Y:S01]  /*00b0*/  IMAD.MOV.U32 R11, RZ, RZ, RZ ;  /* 0x000000ffff0b7224 */ /* 0x000fe200078e00ff */
[----:B------:R-:W0:Y:S01]  /*00c0*/  LDCU.64 UR6, c[0x0][0x358] ;  /* 0x00006b00ff0677ac */ /* 0x000e220008000a00 */
[----:B------:R-:W1:Y:S01]  /*00d0*/  LDCU.64 UR10, c[0x0][0x390] ;  /* 0x00007200ff0a77ac */ /* 0x000e620008000a00 */
[----:B------:R-:W2:Y:S04]  /*00e0*/  LDCU.128 UR12, c[0x0][0x380] ;  /* 0x00007000ff0c77ac */ /* 0x000ea80008000c00 */
.L_x_0:
[C---:B---3--:R-:W-:Y:S01]  /*00f0*/  IMAD.SHL.U32 R8, R0.reuse, 0x8, RZ ;  /* 0x0000000800087824 */ /* 0x048fe200078e00ff */
[----:B------:R-:W-:-:S04]  /*0100*/  SHF.L.U64.HI R9, R0, 0x3, R11 ;  /* 0x0000000300097819 */ /* 0x000fc8000001020b */
[C---:B--2---:R-:W-:Y:S02]  /*0110*/  IADD3 R4, P1, PT, R8.reuse, UR14, RZ ;  /* 0x0000000e08047c10 */ /* 0x044fe4000ff3e0ff */
[----:B------:R-:W-:Y:S02]  /*0120*/  IADD3 R6, P0, PT, R8, UR12, RZ ;  /* 0x0000000c08067c10 */ /* 0x000fe4000ff1e0ff */
[C---:B------:R-:W-:Y:S02]  /*0130*/  IADD3.X R5, PT, PT, R9.reuse, UR15, RZ, P1, !PT ;  /* 0x0000000f09057c10 */ /* 0x040fe40008ffe4ff */
[----:B------:R-:W-:-:S04]  /*0140*/  IADD3.X R7, PT, PT, R9, UR13, RZ, P0, !PT ;  /* 0x0000000d09077c10 */ /* 0x000fc800087fe4ff */
[----:B0-----:R-:W2:Y:S04]  /*0150*/  LDG.E.64 R4, desc[UR6][R4.64] ;  /* 0x0000000604047981 */ /* 0x001ea8000c1e1b00 */
[----:B------:R-:W2:Y:S01]  /*0160*/  LDG.E.64 R2, desc[UR6][R6.64] ;  /* 0x0000000606027981 */ /* 0x000ea2000c1e1b00 */
[----:B-1----:R-:W-:-:S04]  /*0170*/  IADD3 R8, P0, PT, R8, UR10, RZ ;  /* 0x0000000a08087c10 */ /* 0x002fc8000ff1e0ff */
[----:B------:R-:W-:Y:S02]  /*0180*/  IADD3.X R9, PT, PT, R9, UR11, RZ, P0, !PT ;  /* 0x0000000b09097c10 */ /* 0x000fe400087fe4ff */
[----:B------:R-:W-:-:S05]  /*0190*/  IADD3 R0, P0, PT, R0, UR4, RZ ;  /* 0x0000000400007c10 */ /* 0x000fca000ff1e0ff */
[----:B------:R-:W-:Y:S01]  /*01a0*/  IMAD.X R11, RZ, RZ, R11, P0 ;  /* 0x000000ffff0b7224 */ /* 0x000fe200000e060b */
[----:B------:R-:W-:-:S04]  /*01b0*/  ISETP.GE.U32.AND P0, PT, R0, UR8, PT ;  /* 0x0000000800007c0c */ /* 0x000fc8000bf06070 */
[----:B------:R-:W-:Y:S01]  /*01c0*/  ISETP.GE.U32.AND.EX P0, PT, R11, UR9, PT, P0 ;  /* 0x000000090b007c0c */ /* 0x000fe2000bf06100 */
[----:B--2---:R-:W-:-:S07]  /*01d0*/  DADD R2, R2, -R4 ;  /* 0x0000000002027229 */ /* 0x004fce0000000804 */
[----:B------:R3:W-:Y:S05]  /*01e0*/  STG.E.64 desc[UR6][R8.64], R2 ;  /* 0x0000000208007986 */ /* 0x0007ea000c101b06 */
[----:B------:R-:W-:Y:S05]  /*01f0*/  @!P0 BRA `(.L_x_0) ;  /* 0xfffffffc00bc8947 */ /* 0x000fea000383ffff */
[----:B------:R-:W-:Y:S05]  /*0200*/  EXIT ;  /* 0x000000000000794d */ /* 0x000fea0003800000 */
.L_x_1:
[----:B------:R-:W-:-:S00]  /*0210*/  BRA `(.L_x_1) ;  /* 0xfffffffc00fc7947 */ /* 0x000fc0000383ffff */
[----:B------:R-:W-:-:S00]  /*0220*/  NOP ;  /* 0x0000000000007918 */ /* 0x000fc00000000000 */
        /* <DEDUP_REMOVED lines=13> */
.L_x_2:


//--------------------- .nv.shared.reserved.0     --------------------------
	.section	.nv.shared.reserved.0,"aw",@nobits
	.weak		__nv_reservedSMEM_offset_0_alias
	.size		__nv_reservedSMEM_offset_0_alias, 0, 64
	.other		__nv_reservedSMEM_offset_0_alias,@"STO_CUDA_RESERVED_SHARED STV_DEFAULT"
__nv_reservedSMEM_offset_0_alias:
	.zero		0
	.zero		64


//--------------------- .nv.constant0._Z12kernelDeductPdS_S_m --------------------------
	.section	.nv.constant0._Z12kernelDeductPdS_S_m,"a",@progbits
	.sectionflags	@""
	.align	4
.nv.constant0._Z12kernelDeductPdS_S_m:
	.zero		928


//--------------------- SYMBOLS --------------------------

	.type		.nv.reservedSmem.offset0,@object
	.size		.nv.reservedSmem.offset0,0x4
